//
// Generated by NVIDIA NVVM Compiler
//
// Compiler Build ID: CL-36424714
// Cuda compilation tools, release 13.0, V13.0.88
// Based on NVVM 20.0.0
//

.version 9.0
.target sm_100
.address_size 64

	// .globl	_Z15Vector_AdditionPKiS0_Pi

.visible .entry _Z15Vector_AdditionPKiS0_Pi(
	.param .u64 .ptr .align 1 _Z15Vector_AdditionPKiS0_Pi_param_0,
	.param .u64 .ptr .align 1 _Z15Vector_AdditionPKiS0_Pi_param_1,
	.param .u64 .ptr .align 1 _Z15Vector_AdditionPKiS0_Pi_param_2
)
{
	.reg .pred 	%p<2>;
	.reg .b32 	%r<7>;
	.reg .b64 	%rd<12>;

	ld.param.u64 	%rd1, [_Z15Vector_AdditionPKiS0_Pi_param_0];
	ld.param.u64 	%rd2, [_Z15Vector_AdditionPKiS0_Pi_param_1];
	ld.param.u64 	%rd3, [_Z15Vector_AdditionPKiS0_Pi_param_2];
	mov.u32 	%r1, %ctaid.x;
	and.b32  	%r2, %r1, 65534;
	setp.gt.u32 	%p1, %r2, 5;
	@%p1 bra 	$L__BB0_2;
	cvta.to.global.u64 	%rd4, %rd1;
	cvta.to.global.u64 	%rd5, %rd2;
	cvta.to.global.u64 	%rd6, %rd3;
	shl.b32 	%r3, %r1, 2;
	cvt.u64.u32 	%rd7, %r3;
	and.b64  	%rd8, %rd7, 262140;
	add.s64 	%rd9, %rd4, %rd8;
	ld.global.u32 	%r4, [%rd9];
	add.s64 	%rd10, %rd5, %rd8;
	ld.global.u32 	%r5, [%rd10];
	add.s32 	%r6, %r5, %r4;
	add.s64 	%rd11, %rd6, %rd8;
	st.global.u32 	[%rd11], %r6;
$L__BB0_2:
	ret;

}


// ===== COMPILED SASS (sm_100) =====

	.target	sm_100

	.elftype	@"ET_EXEC"


//--------------------- .note.nv.tkinfo           --------------------------
	.section	.note.nv.tkinfo,"",@"SHT_NOTE"
	.sectionflags	@"SHF_NOTE_NV_TKINFO"
	.tkinfo
        /*0018*/ 	.word	0x00000002
        /*0030*/ 	.string	""
        /*0030*/ 	.string	"ptxas"
        /*0030*/ 	.string	"Cuda compilation tools, release 13.0, V13.0.88"
        /*0030*/ 	.string	"Build cuda_13.0.r13.0/compiler.36424714_0"
        /*0030*/ 	.string	"-arch sm_100 -m 64 "



//--------------------- .note.nv.cuinfo           --------------------------
	.section	.note.nv.cuinfo,"",@"SHT_NOTE"
	.sectionflags	@"SHF_NOTE_NV_CUINFO"
        /*0018*/ 	.short	0x0002
        /*001a*/ 	.short	0x0064
        /*001c*/ 	.short	0x0082
	.zero		2


//--------------------- .nv.info                  --------------------------
	.section	.nv.info,"",@"SHT_CUDA_INFO"
	.align	4


	//----- nvinfo : EIATTR_REGCOUNT
	.align		4
        /*0000*/ 	.byte	0x04, 0x2f
        /*0002*/ 	.short	(.L_1 - .L_0)
	.align		4
.L_0:
        /*0004*/ 	.word	index@(_Z15Vector_AdditionPKiS0_Pi)
        /*0008*/ 	.word	0x0000000c


	//----- nvinfo : EIATTR_FRAME_SIZE
	.align		4
.L_1:
        /*000c*/ 	.byte	0x04, 0x11
        /*000e*/ 	.short	(.L_3 - .L_2)
	.align		4
.L_2:
        /*0010*/ 	.word	index@(_Z15Vector_AdditionPKiS0_Pi)
        /*0014*/ 	.word	0x00000000


	//----- nvinfo : EIATTR_MIN_STACK_SIZE
	.align		4
.L_3:
        /*0018*/ 	.byte	0x04, 0x12
        /*001a*/ 	.short	(.L_5 - .L_4)
	.align		4
.L_4:
        /*001c*/ 	.word	index@(_Z15Vector_AdditionPKiS0_Pi)
        /*0020*/ 	.word	0x00000000
.L_5:


//--------------------- .nv.compat                --------------------------
	.section	.nv.compat,"",@"SHT_CUDA_COMPAT_INFO"
	.align	4
        /*0000*/ 	.byte	0x02, 0x09, 0x00, 0x00, 0x02, 0x02, 0x01, 0x00, 0x02, 0x05, 0x05, 0x00, 0x03, 0x07, 0x01, 0x01
        /*0010*/ 	.byte	0x02, 0x03, 0x00, 0x00, 0x02, 0x06, 0x01, 0x00, 0x04, 0x0b, 0x08, 0x00, 0x09, 0x00, 0x00, 0x00
        /*0020*/ 	.byte	0x00, 0x00, 0x00, 0x00


//--------------------- .nv.info._Z15Vector_AdditionPKiS0_Pi --------------------------
	.section	.nv.info._Z15Vector_AdditionPKiS0_Pi,"",@"SHT_CUDA_INFO"
	.sectionflags	@""
	.align	4


	//----- nvinfo : EIATTR_CUDA_API_VERSION
	.align		4
        /*0000*/ 	.byte	0x04, 0x37
        /*0002*/ 	.short	(.L_7 - .L_6)
.L_6:
        /*0004*/ 	.word	0x00000082


	//----- nvinfo : EIATTR_KPARAM_INFO
	.align		4
.L_7:
        /*0008*/ 	.byte	0x04, 0x17
        /*000a*/ 	.short	(.L_9 - .L_8)
.L_8:
        /*000c*/ 	.word	0x00000000
        /*0010*/ 	.short	0x0002
        /*0012*/ 	.short	0x0010
        /*0014*/ 	.byte	0x00, 0xf5, 0x21, 0x00


	//----- nvinfo : EIATTR_KPARAM_INFO
	.align		4
.L_9:
        /*0018*/ 	.byte	0x04, 0x17
        /*001a*/ 	.short	(.L_11 - .L_10)
.L_10:
        /*001c*/ 	.word	0x00000000
        /*0020*/ 	.short	0x0001
        /*0022*/ 	.short	0x0008
        /*0024*/ 	.byte	0x00, 0xf5, 0x21, 0x00


	//----- nvinfo : EIATTR_KPARAM_INFO
	.align		4
.L_11:
        /*0028*/ 	.byte	0x04, 0x17
        /*002a*/ 	.short	(.L_13 - .L_12)
.L_12:
        /*002c*/ 	.word	0x00000000
        /*0030*/ 	.short	0x0000
        /*0032*/ 	.short	0x0000
        /*0034*/ 	.byte	0x00, 0xf5, 0x21, 0x00


	//----- nvinfo : EIATTR_SPARSE_MMA_MASK
	.align		4
.L_13:
        /*0038*/ 	.byte	0x03, 0x50
        /*003a*/ 	.short	0x0000


	//----- nvinfo : EIATTR_MAXREG_COUNT
	.align		4
        /*003c*/ 	.byte	0x03, 0x1b
        /*003e*/ 	.short	0x00ff


	//----- nvinfo : EIATTR_MERCURY_ISA_VERSION
	.align		4
        /*0040*/ 	.byte	0x03, 0x5f
        /*0042*/ 	.short	0x0101


	//----- nvinfo : EIATTR_VRC_CTA_INIT_COUNT
	.align		4
        /*0044*/ 	.byte	0x02, 0x4a
	.zero		1
	.zero		1


	//----- nvinfo : EIATTR_EXIT_INSTR_OFFSETS
	.align		4
        /*0048*/ 	.byte	0x04, 0x1c
        /*004a*/ 	.short	(.L_15 - .L_14)


	//   ....[0]....
.L_14:
        /*004c*/ 	.word	0x00000040


	//   ....[1]....
        /*0050*/ 	.word	0x00000140


	//----- nvinfo : EIATTR_CBANK_PARAM_SIZE
	.align		4
.L_15:
        /*0054*/ 	.byte	0x03, 0x19
        /*0056*/ 	.short	0x0018


	//----- nvinfo : EIATTR_PARAM_CBANK
	.align		4
        /*0058*/ 	.byte	0x04, 0x0a
        /*005a*/ 	.short	(.L_17 - .L_16)
	.align		4
.L_16:
        /*005c*/ 	.word	index@(.nv.constant0._Z15Vector_AdditionPKiS0_Pi)
        /*0060*/ 	.short	0x0380
        /*0062*/ 	.short	0x0018


	//----- nvinfo : EIATTR_SW_WAR
	.align		4
.L_17:
        /*0064*/ 	.byte	0x04, 0x36
        /*0066*/ 	.short	(.L_19 - .L_18)
.L_18:
        /*0068*/ 	.word	0x00000008
.L_19:


//--------------------- .nv.callgraph             --------------------------
	.section	.nv.callgraph,"",@"SHT_CUDA_CALLGRAPH"
	.align	4
	.sectionentsize	8
	.align		4
        /*0000*/ 	.word	0x00000000
	.align		4
        /*0004*/ 	.word	0xffffffff
	.align		4
        /*0008*/ 	.word	0x00000000
	.align		4
        /*000c*/ 	.word	0xfffffffe
	.align		4
        /*0010*/ 	.word	0x00000000
	.align		4
        /*0014*/ 	.word	0xfffffffd
	.align		4
        /*0018*/ 	.word	0x00000000
	.align		4
        /*001c*/ 	.word	0xfffffffc


//--------------------- .text._Z15Vector_AdditionPKiS0_Pi --------------------------
	.section	.text._Z15Vector_AdditionPKiS0_Pi,"ax",@progbits
	.align	128
        .global         _Z15Vector_AdditionPKiS0_Pi
        .type           _Z15Vector_AdditionPKiS0_Pi,@function
        .size           _Z15Vector_AdditionPKiS0_Pi,(.L_x_1 - _Z15Vector_AdditionPKiS0_Pi)
        .other          _Z15Vector_AdditionPKiS0_Pi,@"STO_CUDA_ENTRY STV_DEFAULT"
_Z15Vector_AdditionPKiS0_Pi:
.text._Z15Vector_AdditionPKiS0_Pi:
[----:B------:R-:W-:Y:S01]  /*0000*/  LDC R1, c[0x0][0x37c] ;  /* 0x0000df00ff017b82 */ /* 0x000fe20000000800 */
[----:B------:R-:W0:Y:S02]  /*0010*/  S2R R0, SR_CTAID.X ;  /* 0x0000000000007919 */ /* 0x000e240000002500 */
[----:B0-----:R-:W-:-:S04]  /*0020*/  LOP3.LUT R2, R0, 0xfffe, RZ, 0xc0, !PT ;  /* 0x0000fffe00027812 */ /* 0x001fc800078ec0ff */
[----:B------:R-:W-:-:S13]  /*0030*/  ISETP.GT.U32.AND P0, PT, R2, 0x5, PT ;  /* 0x000000050200780c */ /* 0x000fda0003f04070 */
[----:B------:R-:W-:Y:S05]  /*0040*/  @P0 EXIT ;  /* 0x000000000000094d */ /* 0x000fea0003800000 */
[----:B------:R-:W0:Y:S01]  /*0050*/  LDCU.128 UR8, c[0x0][0x380] ;  /* 0x00007000ff0877ac */ /* 0x000e220008000c00 */
[----:B------:R-:W-:Y:S01]  /*0060*/  IMAD.SHL.U32 R0, R0, 0x4, RZ ;  /* 0x0000000400007824 */ /* 0x000fe200078e00ff */
[----:B------:R-:W1:Y:S04]  /*0070*/  LDCU.64 UR4, c[0x0][0x358] ;  /* 0x00006b00ff0477ac */ /* 0x000e680008000a00 */
[----:B------:R-:W-:Y:S01]  /*0080*/  LOP3.LUT R0, R0, 0x3fffc, RZ, 0xc0, !PT ;  /* 0x0003fffc00007812 */ /* 0x000fe200078ec0ff */
[----:B------:R-:W2:Y:S03]  /*0090*/  LDCU.64 UR6, c[0x0][0x390] ;  /* 0x00007200ff0677ac */ /* 0x000ea60008000a00 */
[----:B0-----:R-:W-:-:S02]  /*00a0*/  IADD3 R4, P1, PT, R0, UR10, RZ ;  /* 0x0000000a00047c10 */ /* 0x001fc4000ff3e0ff */
[----:B------:R-:W-:-:S03]  /*00b0*/  IADD3 R2, P0, PT, R0, UR8, RZ ;  /* 0x0000000800027c10 */ /* 0x000fc6000ff1e0ff */
[----:B------:R-:W-:Y:S02]  /*00c0*/  IMAD.X R5, RZ, RZ, UR11, P1 ;  /* 0x0000000bff057e24 */ /* 0x000fe400088e06ff */
[----:B------:R-:W-:-:S04]  /*00d0*/  IMAD.X R3, RZ, RZ, UR9, P0 ;  /* 0x00000009ff037e24 */ /* 0x000fc800080e06ff */
[----:B-1----:R-:W3:Y:S04]  /*00e0*/  LDG.E R5, desc[UR4][R4.64] ;  /* 0x0000000404057981 */ /* 0x002ee8000c1e1900 */
[----:B------:R-:W3:Y:S01]  /*00f0*/  LDG.E R2, desc[UR4][R2.64] ;  /* 0x0000000402027981 */ /* 0x000ee2000c1e1900 */
[----:B--2---:R-:W-:-:S05]  /*0100*/  IADD3 R6, P0, PT, R0, UR6, RZ ;  /* 0x0000000600067c10 */ /* 0x004fca000ff1e0ff */
[----:B------:R-:W-:Y:S02]  /*0110*/  IMAD.X R7, RZ, RZ, UR7, P0 ;  /* 0x00000007ff077e24 */ /* 0x000fe400080e06ff */
[----:B---3--:R-:W-:-:S05]  /*0120*/  IMAD.IADD R9, R2, 0x1, R5 ;  /* 0x0000000102097824 */ /* 0x008fca00078e0205 */
[----:B------:R-:W-:Y:S01]  /*0130*/  STG.E desc[UR4][R6.64], R9 ;  /* 0x0000000906007986 */ /* 0x000fe2000c101904 */
[----:B------:R-:W-:Y:S05]  /*0140*/  EXIT ;  /* 0x000000000000794d */ /* 0x000fea0003800000 */
.L_x_0:
[----:B------:R-:W-:-:S00]  /*0150*/  BRA `(.L_x_0) ;  /* 0xfffffffc00fc7947 */ /* 0x000fc0000383ffff */
[----:B------:R-:W-:-:S00]  /*0160*/  NOP ;  /* 0x0000000000007918 */ /* 0x000fc00000000000 */
        /* <DEDUP_REMOVED lines=9> */
.L_x_1:


//--------------------- .nv.shared.reserved.0     --------------------------
	.section	.nv.shared.reserved.0,"aw",@nobits
	.weak		__nv_reservedSMEM_offset_0_alias
	.size		__nv_reservedSMEM_offset_0_alias, 0, 64
	.other		__nv_reservedSMEM_offset_0_alias,@"STO_CUDA_RESERVED_SHARED STV_DEFAULT"
__nv_reservedSMEM_offset_0_alias:
	.zero		0
	.zero		64


//--------------------- .nv.constant0._Z15Vector_AdditionPKiS0_Pi --------------------------
	.section	.nv.constant0._Z15Vector_AdditionPKiS0_Pi,"a",@progbits
	.sectionflags	@""
	.align	4
.nv.constant0._Z15Vector_AdditionPKiS0_Pi:
	.zero		920


//--------------------- SYMBOLS --------------------------

	.type		.nv.reservedSmem.offset0,@object
	.size		.nv.reservedSmem.offset0,0x4
